//
// Generated by NVIDIA NVVM Compiler
//
// Compiler Build ID: CL-36424714
// Cuda compilation tools, release 13.0, V13.0.88
// Based on NVVM 20.0.0
//

.version 9.0
.target sm_100
.address_size 64

	// .globl	_Z9calculatePi

.visible .entry _Z9calculatePi(
	.param .u64 .ptr .align 1 _Z9calculatePi_param_0
)
{
	.reg .b32 	%r<5>;
	.reg .b64 	%rd<5>;

	ld.param.u64 	%rd1, [_Z9calculatePi_param_0];
	cvta.to.global.u64 	%rd2, %rd1;
	mov.u32 	%r1, %ctaid.x;
	mov.u32 	%r2, %ntid.x;
	mov.u32 	%r3, %tid.x;
	mad.lo.s32 	%r4, %r1, %r2, %r3;
	mul.wide.s32 	%rd3, %r4, 4;
	add.s64 	%rd4, %rd2, %rd3;
	st.global.u32 	[%rd4], %r4;
	ret;

}


// ===== COMPILED SASS (sm_100) =====

	.target	sm_100

	.elftype	@"ET_EXEC"


//--------------------- .note.nv.tkinfo           --------------------------
	.section	.note.nv.tkinfo,"",@"SHT_NOTE"
	.sectionflags	@"SHF_NOTE_NV_TKINFO"
	.tkinfo
        /*0018*/ 	.word	0x00000002
        /*0030*/ 	.string	""
        /*0030*/ 	.string	"ptxas"
        /*0030*/ 	.string	"Cuda compilation tools, release 13.0, V13.0.88"
        /*0030*/ 	.string	"Build cuda_13.0.r13.0/compiler.36424714_0"
        /*0030*/ 	.string	"-arch sm_100 -m 64 "



//--------------------- .note.nv.cuinfo           --------------------------
	.section	.note.nv.cuinfo,"",@"SHT_NOTE"
	.sectionflags	@"SHF_NOTE_NV_CUINFO"
        /*0018*/ 	.short	0x0002
        /*001a*/ 	.short	0x0064
        /*001c*/ 	.short	0x0082
	.zero		2


//--------------------- .nv.info                  --------------------------
	.section	.nv.info,"",@"SHT_CUDA_INFO"
	.align	4


	//----- nvinfo : EIATTR_REGCOUNT
	.align		4
        /*0000*/ 	.byte	0x04, 0x2f
        /*0002*/ 	.short	(.L_1 - .L_0)
	.align		4
.L_0:
        /*0004*/ 	.word	index@(_Z9calculatePi)
        /*0008*/ 	.word	0x00000008


	//----- nvinfo : EIATTR_FRAME_SIZE
	.align		4
.L_1:
        /*000c*/ 	.byte	0x04, 0x11
        /*000e*/ 	.short	(.L_3 - .L_2)
	.align		4
.L_2:
        /*0010*/ 	.word	index@(_Z9calculatePi)
        /*0014*/ 	.word	0x00000000


	//----- nvinfo : EIATTR_MIN_STACK_SIZE
	.align		4
.L_3:
        /*0018*/ 	.byte	0x04, 0x12
        /*001a*/ 	.short	(.L_5 - .L_4)
	.align		4
.L_4:
        /*001c*/ 	.word	index@(_Z9calculatePi)
        /*0020*/ 	.word	0x00000000
.L_5:


//--------------------- .nv.compat                --------------------------
	.section	.nv.compat,"",@"SHT_CUDA_COMPAT_INFO"
	.align	4
        /*0000*/ 	.byte	0x02, 0x09, 0x00, 0x00, 0x02, 0x02, 0x01, 0x00, 0x02, 0x05, 0x05, 0x00, 0x03, 0x07, 0x01, 0x01
        /*0010*/ 	.byte	0x02, 0x03, 0x00, 0x00, 0x02, 0x06, 0x01, 0x00, 0x04, 0x0b, 0x08, 0x00, 0x09, 0x00, 0x00, 0x00
        /*0020*/ 	.byte	0x00, 0x00, 0x00, 0x00


//--------------------- .nv.info._Z9calculatePi   --------------------------
	.section	.nv.info._Z9calculatePi,"",@"SHT_CUDA_INFO"
	.sectionflags	@""
	.align	4


	//----- nvinfo : EIATTR_CUDA_API_VERSION
	.align		4
        /*0000*/ 	.byte	0x04, 0x37
        /*0002*/ 	.short	(.L_7 - .L_6)
.L_6:
        /*0004*/ 	.word	0x00000082


	//----- nvinfo : EIATTR_KPARAM_INFO
	.align		4
.L_7:
        /*0008*/ 	.byte	0x04, 0x17
        /*000a*/ 	.short	(.L_9 - .L_8)
.L_8:
        /*000c*/ 	.word	0x00000000
        /*0010*/ 	.short	0x0000
        /*0012*/ 	.short	0x0000
        /*0014*/ 	.byte	0x00, 0xf5, 0x21, 0x00


	//----- nvinfo : EIATTR_SPARSE_MMA_MASK
	.align		4
.L_9:
        /*0018*/ 	.byte	0x03, 0x50
        /*001a*/ 	.short	0x0000


	//----- nvinfo : EIATTR_MAXREG_COUNT
	.align		4
        /*001c*/ 	.byte	0x03, 0x1b
        /*001e*/ 	.short	0x00ff


	//----- nvinfo : EIATTR_MERCURY_ISA_VERSION
	.align		4
        /*0020*/ 	.byte	0x03, 0x5f
        /*0022*/ 	.short	0x0101


	//----- nvinfo : EIATTR_VRC_CTA_INIT_COUNT
	.align		4
        /*0024*/ 	.byte	0x02, 0x4a
	.zero		1
	.zero		1


	//----- nvinfo : EIATTR_EXIT_INSTR_OFFSETS
	.align		4
        /*0028*/ 	.byte	0x04, 0x1c
        /*002a*/ 	.short	(.L_11 - .L_10)


	//   ....[0]....
.L_10:
        /*002c*/ 	.word	0x00000090


	//----- nvinfo : EIATTR_CBANK_PARAM_SIZE
	.align		4
.L_11:
        /*0030*/ 	.byte	0x03, 0x19
        /*0032*/ 	.short	0x0008


	//----- nvinfo : EIATTR_PARAM_CBANK
	.align		4
        /*0034*/ 	.byte	0x04, 0x0a
        /*0036*/ 	.short	(.L_13 - .L_12)
	.align		4
.L_12:
        /*0038*/ 	.word	index@(.nv.constant0._Z9calculatePi)
        /*003c*/ 	.short	0x0380
        /*003e*/ 	.short	0x0008


	//----- nvinfo : EIATTR_SW_WAR
	.align		4
.L_13:
        /*0040*/ 	.byte	0x04, 0x36
        /*0042*/ 	.short	(.L_15 - .L_14)
.L_14:
        /*0044*/ 	.word	0x00000008
.L_15:


//--------------------- .nv.callgraph             --------------------------
	.section	.nv.callgraph,"",@"SHT_CUDA_CALLGRAPH"
	.align	4
	.sectionentsize	8
	.align		4
        /*0000*/ 	.word	0x00000000
	.align		4
        /*0004*/ 	.word	0xffffffff
	.align		4
        /*0008*/ 	.word	0x00000000
	.align		4
        /*000c*/ 	.word	0xfffffffe
	.align		4
        /*0010*/ 	.word	0x00000000
	.align		4
        /*0014*/ 	.word	0xfffffffd
	.align		4
        /*0018*/ 	.word	0x00000000
	.align		4
        /*001c*/ 	.word	0xfffffffc


//--------------------- .text._Z9calculatePi      --------------------------
	.section	.text._Z9calculatePi,"ax",@progbits
	.align	128
        .global         _Z9calculatePi
        .type           _Z9calculatePi,@function
        .size           _Z9calculatePi,(.L_x_1 - _Z9calculatePi)
        .other          _Z9calculatePi,@"STO_CUDA_ENTRY STV_DEFAULT"
_Z9calculatePi:
.text._Z9calculatePi:
[----:B------:R-:W-:Y:S01]  /*0000*/  LDC R1, c[0x0][0x37c] ;  /* 0x0000df00ff017b82 */ /* 0x000fe20000000800 */
[----:B------:R-:W0:Y:S07]  /*0010*/  S2R R0, SR_TID.X ;  /* 0x0000000000007919 */ /* 0x000e2e0000002100 */
[----:B------:R-:W0:Y:S01]  /*0020*/  S2UR UR6, SR_CTAID.X ;  /* 0x00000000000679c3 */ /* 0x000e220000002500 */
[----:B------:R-:W1:Y:S07]  /*0030*/  LDCU.64 UR4, c[0x0][0x358] ;  /* 0x00006b00ff0477ac */ /* 0x000e6e0008000a00 */
[----:B------:R-:W0:Y:S08]  /*0040*/  LDC R5, c[0x0][0x360] ;  /* 0x0000d800ff057b82 */ /* 0x000e300000000800 */
[----:B------:R-:W2:Y:S01]  /*0050*/  LDC.64 R2, c[0x0][0x380] ;  /* 0x0000e000ff027b82 */ /* 0x000ea20000000a00 */
[----:B0-----:R-:W-:-:S04]  /*0060*/  IMAD R5, R5, UR6, R0 ;  /* 0x0000000605057c24 */ /* 0x001fc8000f8e0200 */
[----:B--2---:R-:W-:-:S05]  /*0070*/  IMAD.WIDE R2, R5, 0x4, R2 ;  /* 0x0000000405027825 */ /* 0x004fca00078e0202 */
[----:B-1----:R-:W-:Y:S01]  /*0080*/  STG.E desc[UR4][R2.64], R5 ;  /* 0x0000000502007986 */ /* 0x002fe2000c101904 */
[----:B------:R-:W-:Y:S05]  /*0090*/  EXIT ;  /* 0x000000000000794d */ /* 0x000fea0003800000 */
.L_x_0:
[----:B------:R-:W-:-:S00]  /*00a0*/  BRA `(.L_x_0) ;  /* 0xfffffffc00fc7947 */ /* 0x000fc0000383ffff */
[----:B------:R-:W-:-:S00]  /*00b0*/  NOP ;  /* 0x0000000000007918 */ /* 0x000fc00000000000 */
        /* <DEDUP_REMOVED lines=12> */
.L_x_1:


//--------------------- .nv.shared.reserved.0     --------------------------
	.section	.nv.shared.reserved.0,"aw",@nobits
	.weak		__nv_reservedSMEM_offset_0_alias
	.size		__nv_reservedSMEM_offset_0_alias, 0, 64
	.other		__nv_reservedSMEM_offset_0_alias,@"STO_CUDA_RESERVED_SHARED STV_DEFAULT"
__nv_reservedSMEM_offset_0_alias:
	.zero		0
	.zero		64


//--------------------- .nv.constant0._Z9calculatePi --------------------------
	.section	.nv.constant0._Z9calculatePi,"a",@progbits
	.sectionflags	@""
	.align	4
.nv.constant0._Z9calculatePi:
	.zero		904


//--------------------- SYMBOLS --------------------------

	.type		.nv.reservedSmem.offset0,@object
	.size		.nv.reservedSmem.offset0,0x4
